	.headerflags	@"EF_CUDA_TEXMODE_UNIFIED EF_CUDA_64BIT_ADDRESS EF_CUDA_ACCELERATORS EF_CUDA_SM90 EF_CUDA_VIRTUAL_SM(EF_CUDA_SM90)"
	.elftype	@"ET_EXEC"


//--------------------- .nv.info                  --------------------------
	.section	.nv.info,"",@"SHT_CUDA_INFO"
	.align	4


	//----- nvinfo : EIATTR_REGCOUNT
	.align		4
        /*0000*/ 	.byte	0x04, 0x2f
        /*0002*/ 	.short	(.L_2 - .L_1)
	.align		4
.L_1:
        /*0004*/ 	.word	index@(triton_poi_fused_native_group_norm_relu_35)
        /*0008*/ 	.word	0x00000012


	//----- nvinfo : EIATTR_MIN_STACK_SIZE
	.align		4
.L_2:
        /*000c*/ 	.byte	0x04, 0x12
        /*000e*/ 	.short	(.L_4 - .L_3)
	.align		4
.L_3:
        /*0010*/ 	.word	index@(triton_poi_fused_native_group_norm_relu_35)
        /*0014*/ 	.word	0x00000000


	//----- nvinfo : EIATTR_FRAME_SIZE
	.align		4
.L_4:
        /*0018*/ 	.byte	0x04, 0x11
        /*001a*/ 	.short	(.L_6 - .L_5)
	.align		4
.L_5:
        /*001c*/ 	.word	index@(triton_poi_fused_native_group_norm_relu_35)
        /*0020*/ 	.word	0x00000000


	//----- nvinfo : EIATTR_MIN_STACK_SIZE
	.align		4
.L_6:
        /*0024*/ 	.byte	0x04, 0x12
        /*0026*/ 	.short	(.L_8 - .L_7)
	.align		4
.L_7:
        /*0028*/ 	.word	index@(triton_poi_fused_native_group_norm_relu_35)
        /*002c*/ 	.word	0x00000000
.L_8:


//--------------------- .nv.info.triton_poi_fused_native_group_norm_relu_35 --------------------------
	.section	.nv.info.triton_poi_fused_native_group_norm_relu_35,"",@"SHT_CUDA_INFO"
	.sectionflags	@""
	.align	4


	//----- nvinfo : EIATTR_CUDA_API_VERSION
	.align		4
        /*0000*/ 	.byte	0x04, 0x37
        /*0002*/ 	.short	(.L_10 - .L_9)
.L_9:
        /*0004*/ 	.word	0x0000007c


	//----- nvinfo : EIATTR_KPARAM_INFO
	.align		4
.L_10:
        /*0008*/ 	.byte	0x04, 0x17
        /*000a*/ 	.short	(.L_12 - .L_11)
.L_11:
        /*000c*/ 	.word	0x00000000
        /*0010*/ 	.short	0x0006
        /*0012*/ 	.short	0x0030
        /*0014*/ 	.byte	0x00, 0xf0, 0x11, 0x00


	//----- nvinfo : EIATTR_KPARAM_INFO
	.align		4
.L_12:
        /*0018*/ 	.byte	0x04, 0x17
        /*001a*/ 	.short	(.L_14 - .L_13)
.L_13:
        /*001c*/ 	.word	0x00000000
        /*0020*/ 	.short	0x0005
        /*0022*/ 	.short	0x0028
        /*0024*/ 	.byte	0x00, 0xf4, 0x21, 0x00


	//----- nvinfo : EIATTR_KPARAM_INFO
	.align		4
.L_14:
        /*0028*/ 	.byte	0x04, 0x17
        /*002a*/ 	.short	(.L_16 - .L_15)
.L_15:
        /*002c*/ 	.word	0x00000000
        /*0030*/ 	.short	0x0004
        /*0032*/ 	.short	0x0020
        /*0034*/ 	.byte	0x00, 0xf4, 0x21, 0x00


	//----- nvinfo : EIATTR_KPARAM_INFO
	.align		4
.L_16:
        /*0038*/ 	.byte	0x04, 0x17
        /*003a*/ 	.short	(.L_18 - .L_17)
.L_17:
        /*003c*/ 	.word	0x00000000
        /*0040*/ 	.short	0x0003
        /*0042*/ 	.short	0x0018
        /*0044*/ 	.byte	0x00, 0xf4, 0x21, 0x00


	//----- nvinfo : EIATTR_KPARAM_INFO
	.align		4
.L_18:
        /*0048*/ 	.byte	0x04, 0x17
        /*004a*/ 	.short	(.L_20 - .L_19)
.L_19:
        /*004c*/ 	.word	0x00000000
        /*0050*/ 	.short	0x0002
        /*0052*/ 	.short	0x0010
        /*0054*/ 	.byte	0x00, 0xf4, 0x21, 0x00


	//----- nvinfo : EIATTR_KPARAM_INFO
	.align		4
.L_20:
        /*0058*/ 	.byte	0x04, 0x17
        /*005a*/ 	.short	(.L_22 - .L_21)
.L_21:
        /*005c*/ 	.word	0x00000000
        /*0060*/ 	.short	0x0001
        /*0062*/ 	.short	0x0008
        /*0064*/ 	.byte	0x00, 0xf4, 0x21, 0x00


	//----- nvinfo : EIATTR_KPARAM_INFO
	.align		4
.L_22:
        /*0068*/ 	.byte	0x04, 0x17
        /*006a*/ 	.short	(.L_24 - .L_23)
.L_23:
        /*006c*/ 	.word	0x00000000
        /*0070*/ 	.short	0x0000
        /*0072*/ 	.short	0x0000
        /*0074*/ 	.byte	0x00, 0xf4, 0x21, 0x00


	//----- nvinfo : EIATTR_SPARSE_MMA_MASK
	.align		4
.L_24:
        /*0078*/ 	.byte	0x03, 0x50
        /*007a*/ 	.short	0x0000


	//----- nvinfo : EIATTR_MAXREG_COUNT
	.align		4
        /*007c*/ 	.byte	0x03, 0x1b
        /*007e*/ 	.short	0x00ff


	//----- nvinfo : EIATTR_EXIT_INSTR_OFFSETS
	.align		4
        /*0080*/ 	.byte	0x04, 0x1c
        /*0082*/ 	.short	(.L_26 - .L_25)


	//   ....[0]....
.L_25:
        /*0084*/ 	.word	0x00000350


	//----- nvinfo : EIATTR_REQNTID
	.align		4
.L_26:
        /*0088*/ 	.byte	0x04, 0x10
        /*008a*/ 	.short	(.L_28 - .L_27)
.L_27:
        /*008c*/ 	.word	0x00000080
        /*0090*/ 	.word	0x00000001
        /*0094*/ 	.word	0x00000001


	//----- nvinfo : EIATTR_CBANK_PARAM_SIZE
	.align		4
.L_28:
        /*0098*/ 	.byte	0x03, 0x19
        /*009a*/ 	.short	0x0034


	//----- nvinfo : EIATTR_PARAM_CBANK
	.align		4
        /*009c*/ 	.byte	0x04, 0x0a
        /*009e*/ 	.short	(.L_30 - .L_29)
	.align		4
.L_29:
        /*00a0*/ 	.word	index@(.nv.constant0.triton_poi_fused_native_group_norm_relu_35)
        /*00a4*/ 	.short	0x0210
        /*00a6*/ 	.short	0x0034


	//----- nvinfo : EIATTR_SW_WAR
	.align		4
.L_30:
        /*00a8*/ 	.byte	0x04, 0x36
        /*00aa*/ 	.short	(.L_32 - .L_31)
.L_31:
        /*00ac*/ 	.word	0x00000008
.L_32:


//--------------------- .nv.callgraph             --------------------------
	.section	.nv.callgraph,"",@"SHT_CUDA_CALLGRAPH"
	.align	4
	.sectionentsize	8
	.align		4
        /*0000*/ 	.word	0x00000000
	.align		4
        /*0004*/ 	.word	0xffffffff
	.align		4
        /*0008*/ 	.word	0x00000000
	.align		4
        /*000c*/ 	.word	0xfffffffe
	.align		4
        /*0010*/ 	.word	0x00000000
	.align		4
        /*0014*/ 	.word	0xfffffffd
	.align		4
        /*0018*/ 	.word	0x00000000
	.align		4
        /*001c*/ 	.word	0xfffffffc


//--------------------- .nv.constant4             --------------------------
	.section	.nv.constant4,"a",@progbits
	.align	8
	.align		8
.nv.constant4:
        /*0000*/ 	.dword	_$_str


//--------------------- .text.triton_poi_fused_native_group_norm_relu_35 --------------------------
	.section	.text.triton_poi_fused_native_group_norm_relu_35,"ax",@progbits
	.align	128
        .global         triton_poi_fused_native_group_norm_relu_35
        .type           triton_poi_fused_native_group_norm_relu_35,@function
        .size           triton_poi_fused_native_group_norm_relu_35,(.L_x_1 - triton_poi_fused_native_group_norm_relu_35)
        .other          triton_poi_fused_native_group_norm_relu_35,@"STO_CUDA_ENTRY STV_DEFAULT"
triton_poi_fused_native_group_norm_relu_35:
.text.triton_poi_fused_native_group_norm_relu_35:
[----:B------:R-:W-:Y:S01]  /*0000*/  LDC R1, c[0x0][0x28] ;  /* 0x00000a00ff017b82 */ /* 0x000fe20000000800 */
[----:B------:R-:W1:Y:S07]  /*0010*/  S2R R0, SR_TID.X ;  /* 0x0000000000007919 */ /* 0x000e6e0000002100 */
[----:B------:R-:W2:Y:S01]  /*0020*/  LDC.64 R6, c[0x0][0x220] ;  /* 0x00008800ff067b82 */ /* 0x000ea20000000a00 */
[----:B------:R-:W-:Y:S01]  /*0030*/  ULDC.64 UR4, c[0x0][0x208] ;  /* 0x0000820000047ab9 */ /* 0x000fe20000000a00 */
[----:B------:R-:W3:Y:S06]  /*0040*/  S2R R5, SR_CTAID.X ;  /* 0x0000000000057919 */ /* 0x000eec0000002500 */
[----:B------:R-:W4:Y:S08]  /*0050*/  LDC.64 R10, c[0x0][0x218] ;  /* 0x00008600ff0a7b82 */ /* 0x000f300000000a00 */
[----:B------:R-:W5:Y:S08]  /*0060*/  LDC.64 R8, c[0x0][0x210] ;  /* 0x00008400ff087b82 */ /* 0x000f700000000a00 */
[----:B------:R-:W2:Y:S01]  /*0070*/  LDC.64 R14, c[0x0][0x228] ;  /* 0x00008a00ff0e7b82 */ /* 0x000ea20000000a00 */
[----:B-1----:R-:W-:Y:S01]  /*0080*/  IMAD.SHL.U32 R0, R0, 0x2, RZ ;  /* 0x0000000200007824 */ /* 0x002fe200078e00ff */
[----:B---3--:R-:W-:-:S04]  /*0090*/  SHF.R.S32.HI R3, RZ, 0x17, R5 ;  /* 0x00000017ff037819 */ /* 0x008fc80000011405 */
[----:B------:R-:W-:Y:S02]  /*00a0*/  LOP3.LUT R0, R0, 0xfe, RZ, 0xc0, !PT ;  /* 0x000000fe00007812 */ /* 0x000fe400078ec0ff */
[----:B------:R-:W-:-:S03]  /*00b0*/  SGXT R3, R3, 0x1 ;  /* 0x000000010303781a */ /* 0x000fc60000000200 */
[----:B------:R-:W-:-:S05]  /*00c0*/  IMAD R0, R5, 0x100, R0 ;  /* 0x0000010005007824 */ /* 0x000fca00078e0200 */
[CC--:B------:R-:W-:Y:S02]  /*00d0*/  LEA.HI R2, R3.reuse, R0.reuse, RZ, 0x9 ;  /* 0x0000000003027211 */ /* 0x0c0fe400078f48ff */
[----:B------:R-:W-:Y:S02]  /*00e0*/  LEA.HI R3, R3, R0, RZ, 0xd ;  /* 0x0000000003037211 */ /* 0x000fe400078f68ff */
[----:B------:R-:W-:Y:S02]  /*00f0*/  LOP3.LUT R5, R2, 0xfffffe00, RZ, 0xc0, !PT ;  /* 0xfffffe0002057812 */ /* 0x000fe400078ec0ff */
[----:B------:R-:W-:-:S03]  /*0100*/  SHF.R.S32.HI R3, RZ, 0xd, R3 ;  /* 0x0000000dff037819 */ /* 0x000fc60000011403 */
[----:B------:R-:W-:-:S05]  /*0110*/  IMAD.IADD R2, R0, 0x1, -R5 ;  /* 0x0000000100027824 */ /* 0x000fca00078e0a05 */
[----:B------:R-:W-:-:S04]  /*0120*/  PRMT R4, R2, 0x9910, RZ ;  /* 0x0000991002047816 */ /* 0x000fc800000000ff */
[----:B------:R-:W-:-:S04]  /*0130*/  SHF.R.S32.HI R4, RZ, 0xf, R4 ;  /* 0x0000000fff047819 */ /* 0x000fc80000011404 */
[----:B------:R-:W-:-:S04]  /*0140*/  LOP3.LUT R5, R4, 0xffff, RZ, 0xc0, !PT ;  /* 0x0000ffff04057812 */ /* 0x000fc800078ec0ff */
[----:B------:R-:W-:-:S04]  /*0150*/  LEA.HI R4, R5, R2, RZ, 0x14 ;  /* 0x0000000205047211 */ /* 0x000fc800078fa0ff */
[----:B------:R-:W-:-:S04]  /*0160*/  PRMT R4, R4, 0x9910, RZ ;  /* 0x0000991004047816 */ /* 0x000fc800000000ff */
[----:B------:R-:W-:-:S04]  /*0170*/  SHF.R.S32.HI R4, RZ, 0x4, R4 ;  /* 0x00000004ff047819 */ /* 0x000fc80000011404 */
[----:B------:R-:W-:-:S05]  /*0180*/  PRMT R4, R4, 0x9910, RZ ;  /* 0x0000991004047816 */ /* 0x000fca00000000ff */
[----:B------:R-:W-:Y:S02]  /*0190*/  IMAD R3, R3, 0x20, R4 ;  /* 0x0000002003037824 */ /* 0x000fe400078e0204 */
[----:B------:R-:W1:Y:S02]  /*01a0*/  LDC.64 R4, c[0x0][0x230] ;  /* 0x00008c00ff047b82 */ /* 0x000e640000000a00 */
[----:B--2---:R-:W-:-:S06]  /*01b0*/  IMAD.WIDE R12, R3, 0x4, R6 ;  /* 0x00000004030c7825 */ /* 0x004fcc00078e0206 */
[----:B------:R-:W2:Y:S01]  /*01c0*/  LDG.E.EL R12, desc[UR4][R12.64] ;  /* 0x000000040c0c7981 */ /* 0x000ea2000c2e1900 */
[----:B----4-:R-:W-:-:S04]  /*01d0*/  IMAD.WIDE R10, R3, 0x4, R10 ;  /* 0x00000004030a7825 */ /* 0x010fc800078e020a */
[----:B-----5:R-:W-:Y:S02]  /*01e0*/  IMAD.WIDE R6, R0, 0x4, R8 ;  /* 0x0000000400067825 */ /* 0x020fe400078e0208 */
[----:B------:R-:W3:Y:S04]  /*01f0*/  LDG.E.EL R10, desc[UR4][R10.64] ;  /* 0x000000040a0a7981 */ /* 0x000ee8000c2e1900 */
[----:B------:R-:W3:Y:S01]  /*0200*/  LDG.E.64 R6, desc[UR4][R6.64] ;  /* 0x0000000406067981 */ /* 0x000ee2000c1e1b00 */
[----:B0-----:R-:W-:-:S04]  /*0210*/  IMAD.WIDE R8, R2, 0x4, R14 ;  /* 0x0000000402087825 */ /* 0x001fc800078e020e */
[----:B-1----:R-:W-:Y:S02]  /*0220*/  IMAD.WIDE R4, R2, 0x4, R4 ;  /* 0x0000000402047825 */ /* 0x002fe400078e0204 */
[----:B------:R-:W4:Y:S04]  /*0230*/  LDG.E.EL.64 R2, desc[UR4][R8.64] ;  /* 0x0000000408027981 */ /* 0x000f28000c2e1b00 */
[----:B------:R-:W4:Y:S01]  /*0240*/  LDG.E.EL.64 R4, desc[UR4][R4.64] ;  /* 0x0000000404047981 */ /* 0x000f22000c2e1b00 */
[----:B------:R-:W-:-:S04]  /*0250*/  IMAD.MOV.U32 R15, RZ, RZ, 0x3b800000 ;  /* 0x3b800000ff0f7424 */ /* 0x000fc800078e00ff */
[----:B--2---:R-:W-:Y:S02]  /*0260*/  FFMA R14, R12, R15, 9.9999997473787516356e-06 ;  /* 0x3727c5ac0c0e7423 */ /* 0x004fe4000000000f */
[----:B------:R-:W0:Y:S04]  /*0270*/  LDC.64 R12, c[0x0][0x238] ;  /* 0x00008e00ff0c7b82 */ /* 0x000e280000000a00 */
[----:B------:R-:W1:Y:S01]  /*0280*/  MUFU.RSQ R14, R14 ;  /* 0x0000000e000e7308 */ /* 0x000e620000001400 */
[--C-:B---3--:R-:W-:Y:S01]  /*0290*/  FADD R15, R6, -R10.reuse ;  /* 0x8000000a060f7221 */ /* 0x108fe20000000000 */
[----:B------:R-:W-:-:S03]  /*02a0*/  FADD R11, R7, -R10 ;  /* 0x8000000a070b7221 */ /* 0x000fc60000000000 */
[C---:B-1----:R-:W-:Y:S01]  /*02b0*/  FMUL R15, R14.reuse, R15 ;  /* 0x0000000f0e0f7220 */ /* 0x042fe20000400000 */
[----:B------:R-:W-:-:S03]  /*02c0*/  FMUL R6, R14, R11 ;  /* 0x0000000b0e067220 */ /* 0x000fc60000400000 */
[----:B----4-:R-:W-:Y:S01]  /*02d0*/  FFMA R15, R2, R15, R4 ;  /* 0x0000000f020f7223 */ /* 0x010fe20000000004 */
[----:B------:R-:W-:Y:S01]  /*02e0*/  FFMA R6, R3, R6, R5 ;  /* 0x0000000603067223 */ /* 0x000fe20000000005 */
[----:B0-----:R-:W-:-:S03]  /*02f0*/  IMAD.WIDE R2, R0, 0x4, R12 ;  /* 0x0000000400027825 */ /* 0x001fc600078e020c */
[C---:B------:R-:W-:Y:S02]  /*0300*/  FSETP.GEU.AND P0, PT, R15.reuse, RZ, PT ;  /* 0x000000ff0f00720b */ /* 0x040fe40003f0e000 */
[C---:B------:R-:W-:Y:S02]  /*0310*/  FSETP.GEU.AND P1, PT, R6.reuse, RZ, PT ;  /* 0x000000ff0600720b */ /* 0x040fe40003f2e000 */
[----:B------:R-:W-:Y:S02]  /*0320*/  FSEL R4, R15, RZ, P0 ;  /* 0x000000ff0f047208 */ /* 0x000fe40000000000 */
[----:B------:R-:W-:-:S05]  /*0330*/  FSEL R5, R6, RZ, P1 ;  /* 0x000000ff06057208 */ /* 0x000fca0000800000 */
[----:B------:R-:W-:Y:S01]  /*0340*/  STG.E.64 desc[UR4][R2.64], R4 ;  /* 0x0000000402007986 */ /* 0x000fe2000c101b04 */
[----:B------:R-:W-:Y:S05]  /*0350*/  EXIT ;  /* 0x000000000000794d */ /* 0x000fea0003800000 */
.L_x_0:
[----:B------:R-:W-:-:S00]  /*0360*/  BRA `(.L_x_0) ;  /* 0xfffffffc00fc7947 */ /* 0x000fc0000383ffff */
[----:B------:R-:W-:-:S00]  /*0370*/  NOP ;  /* 0x0000000000007918 */ /* 0x000fc00000000000 */
        /* <DEDUP_REMOVED lines=8> */
.L_x_1:


//--------------------- .nv.global.init           --------------------------
	.section	.nv.global.init,"aw",@progbits
.nv.global.init:
	.type		_$_str,@object
	.size		_$_str,(.L_0 - _$_str)
_$_str:
        /*0000*/ 	.byte	0x5f, 0x5f, 0x43, 0x55, 0x44, 0x41, 0x5f, 0x46, 0x54, 0x5a, 0x00
.L_0:


//--------------------- .nv.constant0.triton_poi_fused_native_group_norm_relu_35 --------------------------
	.section	.nv.constant0.triton_poi_fused_native_group_norm_relu_35,"a",@progbits
	.sectionflags	@""
	.align	4
.nv.constant0.triton_poi_fused_native_group_norm_relu_35:
	.zero		580
